//
// Generated by NVIDIA NVVM Compiler
//
// Compiler Build ID: CL-36424714
// Cuda compilation tools, release 13.0, V13.0.88
// Based on NVVM 20.0.0
//

.version 9.0
.target sm_100
.address_size 64

	// .globl	_Z3addPiS_S_

.visible .entry _Z3addPiS_S_(
	.param .u64 .ptr .align 1 _Z3addPiS_S__param_0,
	.param .u64 .ptr .align 1 _Z3addPiS_S__param_1,
	.param .u64 .ptr .align 1 _Z3addPiS_S__param_2
)
{
	.reg .b32 	%r<8>;
	.reg .b64 	%rd<11>;

	ld.param.u64 	%rd1, [_Z3addPiS_S__param_0];
	ld.param.u64 	%rd2, [_Z3addPiS_S__param_1];
	ld.param.u64 	%rd3, [_Z3addPiS_S__param_2];
	cvta.to.global.u64 	%rd4, %rd3;
	cvta.to.global.u64 	%rd5, %rd2;
	cvta.to.global.u64 	%rd6, %rd1;
	mov.u32 	%r1, %ctaid.x;
	mov.u32 	%r2, %ntid.x;
	mov.u32 	%r3, %tid.x;
	mad.lo.s32 	%r4, %r1, %r2, %r3;
	mul.wide.u32 	%rd7, %r4, 4;
	add.s64 	%rd8, %rd6, %rd7;
	ld.global.u32 	%r5, [%rd8];
	add.s64 	%rd9, %rd5, %rd7;
	ld.global.u32 	%r6, [%rd9];
	add.s32 	%r7, %r6, %r5;
	add.s64 	%rd10, %rd4, %rd7;
	st.global.u32 	[%rd10], %r7;
	ret;

}
	// .globl	_Z8subtractPiS_S_
.visible .entry _Z8subtractPiS_S_(
	.param .u64 .ptr .align 1 _Z8subtractPiS_S__param_0,
	.param .u64 .ptr .align 1 _Z8subtractPiS_S__param_1,
	.param .u64 .ptr .align 1 _Z8subtractPiS_S__param_2
)
{
	.reg .b32 	%r<8>;
	.reg .b64 	%rd<11>;

	ld.param.u64 	%rd1, [_Z8subtractPiS_S__param_0];
	ld.param.u64 	%rd2, [_Z8subtractPiS_S__param_1];
	ld.param.u64 	%rd3, [_Z8subtractPiS_S__param_2];
	cvta.to.global.u64 	%rd4, %rd3;
	cvta.to.global.u64 	%rd5, %rd2;
	cvta.to.global.u64 	%rd6, %rd1;
	mov.u32 	%r1, %ctaid.x;
	mov.u32 	%r2, %ntid.x;
	mov.u32 	%r3, %tid.x;
	mad.lo.s32 	%r4, %r1, %r2, %r3;
	mul.wide.u32 	%rd7, %r4, 4;
	add.s64 	%rd8, %rd6, %rd7;
	ld.global.u32 	%r5, [%rd8];
	add.s64 	%rd9, %rd5, %rd7;
	ld.global.u32 	%r6, [%rd9];
	sub.s32 	%r7, %r5, %r6;
	add.s64 	%rd10, %rd4, %rd7;
	st.global.u32 	[%rd10], %r7;
	ret;

}
	// .globl	_Z4multPiS_S_
.visible .entry _Z4multPiS_S_(
	.param .u64 .ptr .align 1 _Z4multPiS_S__param_0,
	.param .u64 .ptr .align 1 _Z4multPiS_S__param_1,
	.param .u64 .ptr .align 1 _Z4multPiS_S__param_2
)
{
	.reg .b32 	%r<8>;
	.reg .b64 	%rd<11>;

	ld.param.u64 	%rd1, [_Z4multPiS_S__param_0];
	ld.param.u64 	%rd2, [_Z4multPiS_S__param_1];
	ld.param.u64 	%rd3, [_Z4multPiS_S__param_2];
	cvta.to.global.u64 	%rd4, %rd3;
	cvta.to.global.u64 	%rd5, %rd2;
	cvta.to.global.u64 	%rd6, %rd1;
	mov.u32 	%r1, %ctaid.x;
	mov.u32 	%r2, %ntid.x;
	mov.u32 	%r3, %tid.x;
	mad.lo.s32 	%r4, %r1, %r2, %r3;
	mul.wide.u32 	%rd7, %r4, 4;
	add.s64 	%rd8, %rd6, %rd7;
	ld.global.u32 	%r5, [%rd8];
	add.s64 	%rd9, %rd5, %rd7;
	ld.global.u32 	%r6, [%rd9];
	mul.lo.s32 	%r7, %r6, %r5;
	add.s64 	%rd10, %rd4, %rd7;
	st.global.u32 	[%rd10], %r7;
	ret;

}
	// .globl	_Z3modPiS_S_
.visible .entry _Z3modPiS_S_(
	.param .u64 .ptr .align 1 _Z3modPiS_S__param_0,
	.param .u64 .ptr .align 1 _Z3modPiS_S__param_1,
	.param .u64 .ptr .align 1 _Z3modPiS_S__param_2
)
{
	.reg .b32 	%r<8>;
	.reg .b64 	%rd<11>;

	ld.param.u64 	%rd1, [_Z3modPiS_S__param_0];
	ld.param.u64 	%rd2, [_Z3modPiS_S__param_1];
	ld.param.u64 	%rd3, [_Z3modPiS_S__param_2];
	cvta.to.global.u64 	%rd4, %rd3;
	cvta.to.global.u64 	%rd5, %rd2;
	cvta.to.global.u64 	%rd6, %rd1;
	mov.u32 	%r1, %ctaid.x;
	mov.u32 	%r2, %ntid.x;
	mov.u32 	%r3, %tid.x;
	mad.lo.s32 	%r4, %r1, %r2, %r3;
	mul.wide.u32 	%rd7, %r4, 4;
	add.s64 	%rd8, %rd6, %rd7;
	ld.global.u32 	%r5, [%rd8];
	add.s64 	%rd9, %rd5, %rd7;
	ld.global.u32 	%r6, [%rd9];
	rem.s32 	%r7, %r5, %r6;
	add.s64 	%rd10, %rd4, %rd7;
	st.global.u32 	[%rd10], %r7;
	ret;

}


// ===== COMPILED SASS (sm_100) =====

	.target	sm_100

	.elftype	@"ET_EXEC"


//--------------------- .note.nv.tkinfo           --------------------------
	.section	.note.nv.tkinfo,"",@"SHT_NOTE"
	.sectionflags	@"SHF_NOTE_NV_TKINFO"
	.tkinfo
        /*0018*/ 	.word	0x00000002
        /*0030*/ 	.string	""
        /*0030*/ 	.string	"ptxas"
        /*0030*/ 	.string	"Cuda compilation tools, release 13.0, V13.0.88"
        /*0030*/ 	.string	"Build cuda_13.0.r13.0/compiler.36424714_0"
        /*0030*/ 	.string	"-arch sm_100 -m 64 "



//--------------------- .note.nv.cuinfo           --------------------------
	.section	.note.nv.cuinfo,"",@"SHT_NOTE"
	.sectionflags	@"SHF_NOTE_NV_CUINFO"
        /*0018*/ 	.short	0x0002
        /*001a*/ 	.short	0x0064
        /*001c*/ 	.short	0x0082
	.zero		2


//--------------------- .nv.info                  --------------------------
	.section	.nv.info,"",@"SHT_CUDA_INFO"
	.align	4


	//----- nvinfo : EIATTR_REGCOUNT
	.align		4
        /*0000*/ 	.byte	0x04, 0x2f
        /*0002*/ 	.short	(.L_1 - .L_0)
	.align		4
.L_0:
        /*0004*/ 	.word	index@(_Z3addPiS_S_)
        /*0008*/ 	.word	0x0000000c


	//----- nvinfo : EIATTR_FRAME_SIZE
	.align		4
.L_1:
        /*000c*/ 	.byte	0x04, 0x11
        /*000e*/ 	.short	(.L_3 - .L_2)
	.align		4
.L_2:
        /*0010*/ 	.word	index@(_Z3addPiS_S_)
        /*0014*/ 	.word	0x00000000


	//----- nvinfo : EIATTR_REGCOUNT
	.align		4
.L_3:
        /*0018*/ 	.byte	0x04, 0x2f
        /*001a*/ 	.short	(.L_5 - .L_4)
	.align		4
.L_4:
        /*001c*/ 	.word	index@(_Z8subtractPiS_S_)
        /*0020*/ 	.word	0x0000000c


	//----- nvinfo : EIATTR_FRAME_SIZE
	.align		4
.L_5:
        /*0024*/ 	.byte	0x04, 0x11
        /*0026*/ 	.short	(.L_7 - .L_6)
	.align		4
.L_6:
        /*0028*/ 	.word	index@(_Z8subtractPiS_S_)
        /*002c*/ 	.word	0x00000000


	//----- nvinfo : EIATTR_REGCOUNT
	.align		4
.L_7:
        /*0030*/ 	.byte	0x04, 0x2f
        /*0032*/ 	.short	(.L_9 - .L_8)
	.align		4
.L_8:
        /*0034*/ 	.word	index@(_Z4multPiS_S_)
        /*0038*/ 	.word	0x0000000c


	//----- nvinfo : EIATTR_FRAME_SIZE
	.align		4
.L_9:
        /*003c*/ 	.byte	0x04, 0x11
        /*003e*/ 	.short	(.L_11 - .L_10)
	.align		4
.L_10:
        /*0040*/ 	.word	index@(_Z4multPiS_S_)
        /*0044*/ 	.word	0x00000000


	//----- nvinfo : EIATTR_REGCOUNT
	.align		4
.L_11:
        /*0048*/ 	.byte	0x04, 0x2f
        /*004a*/ 	.short	(.L_13 - .L_12)
	.align		4
.L_12:
        /*004c*/ 	.word	index@(_Z3modPiS_S_)
        /*0050*/ 	.word	0x0000000d


	//----- nvinfo : EIATTR_FRAME_SIZE
	.align		4
.L_13:
        /*0054*/ 	.byte	0x04, 0x11
        /*0056*/ 	.short	(.L_15 - .L_14)
	.align		4
.L_14:
        /*0058*/ 	.word	index@(_Z3modPiS_S_)
        /*005c*/ 	.word	0x00000000


	//----- nvinfo : EIATTR_MIN_STACK_SIZE
	.align		4
.L_15:
        /*0060*/ 	.byte	0x04, 0x12
        /*0062*/ 	.short	(.L_17 - .L_16)
	.align		4
.L_16:
        /*0064*/ 	.word	index@(_Z3modPiS_S_)
        /*0068*/ 	.word	0x00000000


	//----- nvinfo : EIATTR_MIN_STACK_SIZE
	.align		4
.L_17:
        /*006c*/ 	.byte	0x04, 0x12
        /*006e*/ 	.short	(.L_19 - .L_18)
	.align		4
.L_18:
        /*0070*/ 	.word	index@(_Z4multPiS_S_)
        /*0074*/ 	.word	0x00000000


	//----- nvinfo : EIATTR_MIN_STACK_SIZE
	.align		4
.L_19:
        /*0078*/ 	.byte	0x04, 0x12
        /*007a*/ 	.short	(.L_21 - .L_20)
	.align		4
.L_20:
        /*007c*/ 	.word	index@(_Z8subtractPiS_S_)
        /*0080*/ 	.word	0x00000000


	//----- nvinfo : EIATTR_MIN_STACK_SIZE
	.align		4
.L_21:
        /*0084*/ 	.byte	0x04, 0x12
        /*0086*/ 	.short	(.L_23 - .L_22)
	.align		4
.L_22:
        /*0088*/ 	.word	index@(_Z3addPiS_S_)
        /*008c*/ 	.word	0x00000000
.L_23:


//--------------------- .nv.compat                --------------------------
	.section	.nv.compat,"",@"SHT_CUDA_COMPAT_INFO"
	.align	4
        /*0000*/ 	.byte	0x02, 0x09, 0x00, 0x00, 0x02, 0x02, 0x01, 0x00, 0x02, 0x05, 0x05, 0x00, 0x03, 0x07, 0x01, 0x01
        /*0010*/ 	.byte	0x02, 0x03, 0x00, 0x00, 0x02, 0x06, 0x01, 0x00, 0x04, 0x0b, 0x08, 0x00, 0x09, 0x00, 0x00, 0x00
        /*0020*/ 	.byte	0x00, 0x00, 0x00, 0x00


//--------------------- .nv.info._Z3modPiS_S_     --------------------------
	.section	.nv.info._Z3modPiS_S_,"",@"SHT_CUDA_INFO"
	.sectionflags	@""
	.align	4


	//----- nvinfo : EIATTR_CUDA_API_VERSION
	.align		4
        /*0000*/ 	.byte	0x04, 0x37
        /*0002*/ 	.short	(.L_25 - .L_24)
.L_24:
        /*0004*/ 	.word	0x00000082


	//----- nvinfo : EIATTR_KPARAM_INFO
	.align		4
.L_25:
        /*0008*/ 	.byte	0x04, 0x17
        /*000a*/ 	.short	(.L_27 - .L_26)
.L_26:
        /*000c*/ 	.word	0x00000000
        /*0010*/ 	.short	0x0002
        /*0012*/ 	.short	0x0010
        /*0014*/ 	.byte	0x00, 0xf5, 0x21, 0x00


	//----- nvinfo : EIATTR_KPARAM_INFO
	.align		4
.L_27:
        /*0018*/ 	.byte	0x04, 0x17
        /*001a*/ 	.short	(.L_29 - .L_28)
.L_28:
        /*001c*/ 	.word	0x00000000
        /*0020*/ 	.short	0x0001
        /*0022*/ 	.short	0x0008
        /*0024*/ 	.byte	0x00, 0xf5, 0x21, 0x00


	//----- nvinfo : EIATTR_KPARAM_INFO
	.align		4
.L_29:
        /*0028*/ 	.byte	0x04, 0x17
        /*002a*/ 	.short	(.L_31 - .L_30)
.L_30:
        /*002c*/ 	.word	0x00000000
        /*0030*/ 	.short	0x0000
        /*0032*/ 	.short	0x0000
        /*0034*/ 	.byte	0x00, 0xf5, 0x21, 0x00


	//----- nvinfo : EIATTR_SPARSE_MMA_MASK
	.align		4
.L_31:
        /*0038*/ 	.byte	0x03, 0x50
        /*003a*/ 	.short	0x0000


	//----- nvinfo : EIATTR_MAXREG_COUNT
	.align		4
        /*003c*/ 	.byte	0x03, 0x1b
        /*003e*/ 	.short	0x00ff


	//----- nvinfo : EIATTR_MERCURY_ISA_VERSION
	.align		4
        /*0040*/ 	.byte	0x03, 0x5f
        /*0042*/ 	.short	0x0101


	//----- nvinfo : EIATTR_VRC_CTA_INIT_COUNT
	.align		4
        /*0044*/ 	.byte	0x02, 0x4a
	.zero		1
	.zero		1


	//----- nvinfo : EIATTR_EXIT_INSTR_OFFSETS
	.align		4
        /*0048*/ 	.byte	0x04, 0x1c
        /*004a*/ 	.short	(.L_33 - .L_32)


	//   ....[0]....
.L_32:
        /*004c*/ 	.word	0x00000250


	//----- nvinfo : EIATTR_CBANK_PARAM_SIZE
	.align		4
.L_33:
        /*0050*/ 	.byte	0x03, 0x19
        /*0052*/ 	.short	0x0018


	//----- nvinfo : EIATTR_PARAM_CBANK
	.align		4
        /*0054*/ 	.byte	0x04, 0x0a
        /*0056*/ 	.short	(.L_35 - .L_34)
	.align		4
.L_34:
        /*0058*/ 	.word	index@(.nv.constant0._Z3modPiS_S_)
        /*005c*/ 	.short	0x0380
        /*005e*/ 	.short	0x0018


	//----- nvinfo : EIATTR_SW_WAR
	.align		4
.L_35:
        /*0060*/ 	.byte	0x04, 0x36
        /*0062*/ 	.short	(.L_37 - .L_36)
.L_36:
        /*0064*/ 	.word	0x00000008
.L_37:


//--------------------- .nv.info._Z4multPiS_S_    --------------------------
	.section	.nv.info._Z4multPiS_S_,"",@"SHT_CUDA_INFO"
	.sectionflags	@""
	.align	4


	//----- nvinfo : EIATTR_CUDA_API_VERSION
	.align		4
        /*0000*/ 	.byte	0x04, 0x37
        /*0002*/ 	.short	(.L_39 - .L_38)
.L_38:
        /*0004*/ 	.word	0x00000082


	//----- nvinfo : EIATTR_KPARAM_INFO
	.align		4
.L_39:
        /*0008*/ 	.byte	0x04, 0x17
        /*000a*/ 	.short	(.L_41 - .L_40)
.L_40:
        /*000c*/ 	.word	0x00000000
        /*0010*/ 	.short	0x0002
        /*0012*/ 	.short	0x0010
        /*0014*/ 	.byte	0x00, 0xf5, 0x21, 0x00


	//----- nvinfo : EIATTR_KPARAM_INFO
	.align		4
.L_41:
        /*0018*/ 	.byte	0x04, 0x17
        /*001a*/ 	.short	(.L_43 - .L_42)
.L_42:
        /*001c*/ 	.word	0x00000000
        /*0020*/ 	.short	0x0001
        /*0022*/ 	.short	0x0008
        /*0024*/ 	.byte	0x00, 0xf5, 0x21, 0x00


	//----- nvinfo : EIATTR_KPARAM_INFO
	.align		4
.L_43:
        /*0028*/ 	.byte	0x04, 0x17
        /*002a*/ 	.short	(.L_45 - .L_44)
.L_44:
        /*002c*/ 	.word	0x00000000
        /*0030*/ 	.short	0x0000
        /*0032*/ 	.short	0x0000
        /*0034*/ 	.byte	0x00, 0xf5, 0x21, 0x00


	//----- nvinfo : EIATTR_SPARSE_MMA_MASK
	.align		4
.L_45:
        /*0038*/ 	.byte	0x03, 0x50
        /*003a*/ 	.short	0x0000


	//----- nvinfo : EIATTR_MAXREG_COUNT
	.align		4
        /*003c*/ 	.byte	0x03, 0x1b
        /*003e*/ 	.short	0x00ff


	//----- nvinfo : EIATTR_MERCURY_ISA_VERSION
	.align		4
        /*0040*/ 	.byte	0x03, 0x5f
        /*0042*/ 	.short	0x0101


	//----- nvinfo : EIATTR_VRC_CTA_INIT_COUNT
	.align		4
        /*0044*/ 	.byte	0x02, 0x4a
	.zero		1
	.zero		1


	//----- nvinfo : EIATTR_EXIT_INSTR_OFFSETS
	.align		4
        /*0048*/ 	.byte	0x04, 0x1c
        /*004a*/ 	.short	(.L_47 - .L_46)


	//   ....[0]....
.L_46:
        /*004c*/ 	.word	0x00000100


	//----- nvinfo : EIATTR_CBANK_PARAM_SIZE
	.align		4
.L_47:
        /*0050*/ 	.byte	0x03, 0x19
        /*0052*/ 	.short	0x0018


	//----- nvinfo : EIATTR_PARAM_CBANK
	.align		4
        /*0054*/ 	.byte	0x04, 0x0a
        /*0056*/ 	.short	(.L_49 - .L_48)
	.align		4
.L_48:
        /*0058*/ 	.word	index@(.nv.constant0._Z4multPiS_S_)
        /*005c*/ 	.short	0x0380
        /*005e*/ 	.short	0x0018


	//----- nvinfo : EIATTR_SW_WAR
	.align		4
.L_49:
        /*0060*/ 	.byte	0x04, 0x36
        /*0062*/ 	.short	(.L_51 - .L_50)
.L_50:
        /*0064*/ 	.word	0x00000008
.L_51:


//--------------------- .nv.info._Z8subtractPiS_S_ --------------------------
	.section	.nv.info._Z8subtractPiS_S_,"",@"SHT_CUDA_INFO"
	.sectionflags	@""
	.align	4


	//----- nvinfo : EIATTR_CUDA_API_VERSION
	.align		4
        /*0000*/ 	.byte	0x04, 0x37
        /*0002*/ 	.short	(.L_53 - .L_52)
.L_52:
        /*0004*/ 	.word	0x00000082


	//----- nvinfo : EIATTR_KPARAM_INFO
	.align		4
.L_53:
        /*0008*/ 	.byte	0x04, 0x17
        /*000a*/ 	.short	(.L_55 - .L_54)
.L_54:
        /*000c*/ 	.word	0x00000000
        /*0010*/ 	.short	0x0002
        /*0012*/ 	.short	0x0010
        /*0014*/ 	.byte	0x00, 0xf5, 0x21, 0x00


	//----- nvinfo : EIATTR_KPARAM_INFO
	.align		4
.L_55:
        /*0018*/ 	.byte	0x04, 0x17
        /*001a*/ 	.short	(.L_57 - .L_56)
.L_56:
        /*001c*/ 	.word	0x00000000
        /*0020*/ 	.short	0x0001
        /*0022*/ 	.short	0x0008
        /*0024*/ 	.byte	0x00, 0xf5, 0x21, 0x00


	//----- nvinfo : EIATTR_KPARAM_INFO
	.align		4
.L_57:
        /*0028*/ 	.byte	0x04, 0x17
        /*002a*/ 	.short	(.L_59 - .L_58)
.L_58:
        /*002c*/ 	.word	0x00000000
        /*0030*/ 	.short	0x0000
        /*0032*/ 	.short	0x0000
        /*0034*/ 	.byte	0x00, 0xf5, 0x21, 0x00


	//----- nvinfo : EIATTR_SPARSE_MMA_MASK
	.align		4
.L_59:
        /*0038*/ 	.byte	0x03, 0x50
        /*003a*/ 	.short	0x0000


	//----- nvinfo : EIATTR_MAXREG_COUNT
	.align		4
        /*003c*/ 	.byte	0x03, 0x1b
        /*003e*/ 	.short	0x00ff


	//----- nvinfo : EIATTR_MERCURY_ISA_VERSION
	.align		4
        /*0040*/ 	.byte	0x03, 0x5f
        /*0042*/ 	.short	0x0101


	//----- nvinfo : EIATTR_VRC_CTA_INIT_COUNT
	.align		4
        /*0044*/ 	.byte	0x02, 0x4a
	.zero		1
	.zero		1


	//----- nvinfo : EIATTR_EXIT_INSTR_OFFSETS
	.align		4
        /*0048*/ 	.byte	0x04, 0x1c
        /*004a*/ 	.short	(.L_61 - .L_60)


	//   ....[0]....
.L_60:
        /*004c*/ 	.word	0x00000100


	//----- nvinfo : EIATTR_CBANK_PARAM_SIZE
	.align		4
.L_61:
        /*0050*/ 	.byte	0x03, 0x19
        /*0052*/ 	.short	0x0018


	//----- nvinfo : EIATTR_PARAM_CBANK
	.align		4
        /*0054*/ 	.byte	0x04, 0x0a
        /*0056*/ 	.short	(.L_63 - .L_62)
	.align		4
.L_62:
        /*0058*/ 	.word	index@(.nv.constant0._Z8subtractPiS_S_)
        /*005c*/ 	.short	0x0380
        /*005e*/ 	.short	0x0018


	//----- nvinfo : EIATTR_SW_WAR
	.align		4
.L_63:
        /*0060*/ 	.byte	0x04, 0x36
        /*0062*/ 	.short	(.L_65 - .L_64)
.L_64:
        /*0064*/ 	.word	0x00000008
.L_65:


//--------------------- .nv.info._Z3addPiS_S_     --------------------------
	.section	.nv.info._Z3addPiS_S_,"",@"SHT_CUDA_INFO"
	.sectionflags	@""
	.align	4


	//----- nvinfo : EIATTR_CUDA_API_VERSION
	.align		4
        /*0000*/ 	.byte	0x04, 0x37
        /*0002*/ 	.short	(.L_67 - .L_66)
.L_66:
        /*0004*/ 	.word	0x00000082


	//----- nvinfo : EIATTR_KPARAM_INFO
	.align		4
.L_67:
        /*0008*/ 	.byte	0x04, 0x17
        /*000a*/ 	.short	(.L_69 - .L_68)
.L_68:
        /*000c*/ 	.word	0x00000000
        /*0010*/ 	.short	0x0002
        /*0012*/ 	.short	0x0010
        /*0014*/ 	.byte	0x00, 0xf5, 0x21, 0x00


	//----- nvinfo : EIATTR_KPARAM_INFO
	.align		4
.L_69:
        /*0018*/ 	.byte	0x04, 0x17
        /*001a*/ 	.short	(.L_71 - .L_70)
.L_70:
        /*001c*/ 	.word	0x00000000
        /*0020*/ 	.short	0x0001
        /*0022*/ 	.short	0x0008
        /*0024*/ 	.byte	0x00, 0xf5, 0x21, 0x00


	//----- nvinfo : EIATTR_KPARAM_INFO
	.align		4
.L_71:
        /*0028*/ 	.byte	0x04, 0x17
        /*002a*/ 	.short	(.L_73 - .L_72)
.L_72:
        /*002c*/ 	.word	0x00000000
        /*0030*/ 	.short	0x0000
        /*0032*/ 	.short	0x0000
        /*0034*/ 	.byte	0x00, 0xf5, 0x21, 0x00


	//----- nvinfo : EIATTR_SPARSE_MMA_MASK
	.align		4
.L_73:
        /*0038*/ 	.byte	0x03, 0x50
        /*003a*/ 	.short	0x0000


	//----- nvinfo : EIATTR_MAXREG_COUNT
	.align		4
        /*003c*/ 	.byte	0x03, 0x1b
        /*003e*/ 	.short	0x00ff


	//----- nvinfo : EIATTR_MERCURY_ISA_VERSION
	.align		4
        /*0040*/ 	.byte	0x03, 0x5f
        /*0042*/ 	.short	0x0101


	//----- nvinfo : EIATTR_VRC_CTA_INIT_COUNT
	.align		4
        /*0044*/ 	.byte	0x02, 0x4a
	.zero		1
	.zero		1


	//----- nvinfo : EIATTR_EXIT_INSTR_OFFSETS
	.align		4
        /*0048*/ 	.byte	0x04, 0x1c
        /*004a*/ 	.short	(.L_75 - .L_74)


	//   ....[0]....
.L_74:
        /*004c*/ 	.word	0x00000100


	//----- nvinfo : EIATTR_CBANK_PARAM_SIZE
	.align		4
.L_75:
        /*0050*/ 	.byte	0x03, 0x19
        /*0052*/ 	.short	0x0018


	//----- nvinfo : EIATTR_PARAM_CBANK
	.align		4
        /*0054*/ 	.byte	0x04, 0x0a
        /*0056*/ 	.short	(.L_77 - .L_76)
	.align		4
.L_76:
        /*0058*/ 	.word	index@(.nv.constant0._Z3addPiS_S_)
        /*005c*/ 	.short	0x0380
        /*005e*/ 	.short	0x0018


	//----- nvinfo : EIATTR_SW_WAR
	.align		4
.L_77:
        /*0060*/ 	.byte	0x04, 0x36
        /*0062*/ 	.short	(.L_79 - .L_78)
.L_78:
        /*0064*/ 	.word	0x00000008
.L_79:


//--------------------- .nv.callgraph             --------------------------
	.section	.nv.callgraph,"",@"SHT_CUDA_CALLGRAPH"
	.align	4
	.sectionentsize	8
	.align		4
        /*0000*/ 	.word	0x00000000
	.align		4
        /*0004*/ 	.word	0xffffffff
	.align		4
        /*0008*/ 	.word	0x00000000
	.align		4
        /*000c*/ 	.word	0xfffffffe
	.align		4
        /*0010*/ 	.word	0x00000000
	.align		4
        /*0014*/ 	.word	0xfffffffd
	.align		4
        /*0018*/ 	.word	0x00000000
	.align		4
        /*001c*/ 	.word	0xfffffffc


//--------------------- .text._Z3modPiS_S_        --------------------------
	.section	.text._Z3modPiS_S_,"ax",@progbits
	.align	128
        .global         _Z3modPiS_S_
        .type           _Z3modPiS_S_,@function
        .size           _Z3modPiS_S_,(.L_x_4 - _Z3modPiS_S_)
        .other          _Z3modPiS_S_,@"STO_CUDA_ENTRY STV_DEFAULT"
_Z3modPiS_S_:
.text._Z3modPiS_S_:
[----:B------:R-:W-:Y:S01]  /*0000*/  LDC R1, c[0x0][0x37c] ;  /* 0x0000df00ff017b82 */ /* 0x000fe20000000800 */
[----:B------:R-:W0:Y:S07]  /*0010*/  S2R R5, SR_TID.X ;  /* 0x0000000000057919 */ /* 0x000e2e0000002100 */
[----:B------:R-:W0:Y:S01]  /*0020*/  S2UR UR6, SR_CTAID.X ;  /* 0x00000000000679c3 */ /* 0x000e220000002500 */
[----:B------:R-:W1:Y:S07]  /*0030*/  LDCU.64 UR4, c[0x0][0x358] ;  /* 0x00006b00ff0477ac */ /* 0x000e6e0008000a00 */
[----:B------:R-:W0:Y:S08]  /*0040*/  LDC R0, c[0x0][0x360] ;  /* 0x0000d800ff007b82 */ /* 0x000e300000000800 */
[----:B------:R-:W2:Y:S01]  /*0050*/  LDC.64 R2, c[0x0][0x388] ;  /* 0x0000e200ff027b82 */ /* 0x000ea20000000a00 */
[----:B0-----:R-:W-:-:S07]  /*0060*/  IMAD R0, R0, UR6, R5 ;  /* 0x0000000600007c24 */ /* 0x001fce000f8e0205 */
[----:B------:R-:W0:Y:S01]  /*0070*/  LDC.64 R4, c[0x0][0x380] ;  /* 0x0000e000ff047b82 */ /* 0x000e220000000a00 */
[----:B--2---:R-:W-:-:S06]  /*0080*/  IMAD.WIDE.U32 R2, R0, 0x4, R2 ;  /* 0x0000000400027825 */ /* 0x004fcc00078e0002 */
[----:B-1----:R-:W2:Y:S01]  /*0090*/  LDG.E R2, desc[UR4][R2.64] ;  /* 0x0000000402027981 */ /* 0x002ea2000c1e1900 */
[----:B0-----:R-:W-:-:S05]  /*00a0*/  IMAD.WIDE.U32 R4, R0, 0x4, R4 ;  /* 0x0000000400047825 */ /* 0x001fca00078e0004 */
[----:B------:R0:W3:Y:S01]  /*00b0*/  LDG.E R8, desc[UR4][R4.64] ;  /* 0x0000000404087981 */ /* 0x0000e2000c1e1900 */
[-C--:B--2---:R-:W-:Y:S02]  /*00c0*/  IABS R10, R2.reuse ;  /* 0x00000002000a7213 */ /* 0x084fe40000000000 */
[----:B0-----:R-:W-:Y:S02]  /*00d0*/  IABS R5, R2 ;  /* 0x0000000200057213 */ /* 0x001fe40000000000 */
[----:B------:R-:W0:Y:S01]  /*00e0*/  I2F.RP R9, R10 ;  /* 0x0000000a00097306 */ /* 0x000e220000209400 */
[----:B---3--:R-:W-:-:S07]  /*00f0*/  IABS R4, R8 ;  /* 0x0000000800047213 */ /* 0x008fce0000000000 */
[----:B0-----:R-:W0:Y:S01]  /*0100*/  MUFU.RCP R9, R9 ;  /* 0x0000000900097308 */ /* 0x001e220000001000 */
[----:B------:R-:W-:Y:S02]  /*0110*/  ISETP.GE.AND P2, PT, R8, RZ, PT ;  /* 0x000000ff0800720c */ /* 0x000fe40003f46270 */
[----:B0-----:R-:W-:-:S05]  /*0120*/  IADD3 R6, PT, PT, R9, 0xffffffe, RZ ;  /* 0x0ffffffe09067810 */ /* 0x001fca0007ffe0ff */
[----:B------:R0:W1:Y:S02]  /*0130*/  F2I.FTZ.U32.TRUNC.NTZ R7, R6 ;  /* 0x0000000600077305 */ /* 0x000064000021f000 */
[----:B0-----:R-:W-:Y:S01]  /*0140*/  IMAD.MOV.U32 R6, RZ, RZ, RZ ;  /* 0x000000ffff067224 */ /* 0x001fe200078e00ff */
[----:B-1----:R-:W-:-:S05]  /*0150*/  IADD3 R3, PT, PT, RZ, -R7, RZ ;  /* 0x80000007ff037210 */ /* 0x002fca0007ffe0ff */
[----:B------:R-:W-:-:S04]  /*0160*/  IMAD R3, R3, R10, RZ ;  /* 0x0000000a03037224 */ /* 0x000fc800078e02ff */
[----:B------:R-:W-:Y:S01]  /*0170*/  IMAD.HI.U32 R7, R7, R3, R6 ;  /* 0x0000000307077227 */ /* 0x000fe200078e0006 */
[----:B------:R-:W-:-:S05]  /*0180*/  IADD3 R3, PT, PT, RZ, -R5, RZ ;  /* 0x80000005ff037210 */ /* 0x000fca0007ffe0ff */
[----:B------:R-:W-:-:S04]  /*0190*/  IMAD.HI.U32 R7, R7, R4, RZ ;  /* 0x0000000407077227 */ /* 0x000fc800078e00ff */
[----:B------:R-:W-:Y:S02]  /*01a0*/  IMAD R7, R7, R3, R4 ;  /* 0x0000000307077224 */ /* 0x000fe400078e0204 */
[----:B------:R-:W0:Y:S03]  /*01b0*/  LDC.64 R4, c[0x0][0x390] ;  /* 0x0000e400ff047b82 */ /* 0x000e260000000a00 */
[----:B------:R-:W-:-:S13]  /*01c0*/  ISETP.GT.U32.AND P0, PT, R10, R7, PT ;  /* 0x000000070a00720c */ /* 0x000fda0003f04070 */
[----:B------:R-:W-:Y:S01]  /*01d0*/  @!P0 IMAD.IADD R7, R7, 0x1, -R10 ;  /* 0x0000000107078824 */ /* 0x000fe200078e0a0a */
[----:B------:R-:W-:-:S04]  /*01e0*/  ISETP.NE.AND P0, PT, R2, RZ, PT ;  /* 0x000000ff0200720c */ /* 0x000fc80003f05270 */
[----:B------:R-:W-:Y:S01]  /*01f0*/  ISETP.GT.U32.AND P1, PT, R10, R7, PT ;  /* 0x000000070a00720c */ /* 0x000fe20003f24070 */
[----:B0-----:R-:W-:-:S12]  /*0200*/  IMAD.WIDE.U32 R4, R0, 0x4, R4 ;  /* 0x0000000400047825 */ /* 0x001fd800078e0004 */
[----:B------:R-:W-:-:S05]  /*0210*/  @!P1 IADD3 R7, PT, PT, R7, -R10, RZ ;  /* 0x8000000a07079210 */ /* 0x000fca0007ffe0ff */
[----:B------:R-:W-:Y:S01]  /*0220*/  @!P2 IMAD.MOV R7, RZ, RZ, -R7 ;  /* 0x000000ffff07a224 */ /* 0x000fe200078e0a07 */
[----:B------:R-:W-:-:S05]  /*0230*/  @!P0 LOP3.LUT R7, RZ, R2, RZ, 0x33, !PT ;  /* 0x00000002ff078212 */ /* 0x000fca00078e33ff */
[----:B------:R-:W-:Y:S01]  /*0240*/  STG.E desc[UR4][R4.64], R7 ;  /* 0x0000000704007986 */ /* 0x000fe2000c101904 */
[----:B------:R-:W-:Y:S05]  /*0250*/  EXIT ;  /* 0x000000000000794d */ /* 0x000fea0003800000 */
.L_x_0:
[----:B------:R-:W-:-:S00]  /*0260*/  BRA `(.L_x_0) ;  /* 0xfffffffc00fc7947 */ /* 0x000fc0000383ffff */
[----:B------:R-:W-:-:S00]  /*0270*/  NOP ;  /* 0x0000000000007918 */ /* 0x000fc00000000000 */
        /* <DEDUP_REMOVED lines=8> */
.L_x_4:


//--------------------- .text._Z4multPiS_S_       --------------------------
	.section	.text._Z4multPiS_S_,"ax",@progbits
	.align	128
        .global         _Z4multPiS_S_
        .type           _Z4multPiS_S_,@function
        .size           _Z4multPiS_S_,(.L_x_5 - _Z4multPiS_S_)
        .other          _Z4multPiS_S_,@"STO_CUDA_ENTRY STV_DEFAULT"
_Z4multPiS_S_:
.text._Z4multPiS_S_:
[----:B------:R-:W-:Y:S01]  /*0000*/  LDC R1, c[0x0][0x37c] ;  /* 0x0000df00ff017b82 */ /* 0x000fe20000000800 */
[----:B------:R-:W0:Y:S07]  /*0010*/  S2R R0, SR_TID.X ;  /* 0x0000000000007919 */ /* 0x000e2e0000002100 */
[----:B------:R-:W0:Y:S01]  /*0020*/  S2UR UR6, SR_CTAID.X ;  /* 0x00000000000679c3 */ /* 0x000e220000002500 */
[----:B------:R-:W1:Y:S07]  /*0030*/  LDCU.64 UR4, c[0x0][0x358] ;  /* 0x00006b00ff0477ac */ /* 0x000e6e0008000a00 */
[----:B------:R-:W0:Y:S08]  /*0040*/  LDC R9, c[0x0][0x360] ;  /* 0x0000d800ff097b82 */ /* 0x000e300000000800 */
[----:B------:R-:W2:Y:S08]  /*0050*/  LDC.64 R2, c[0x0][0x380] ;  /* 0x0000e000ff027b82 */ /* 0x000eb00000000a00 */
[----:B------:R-:W3:Y:S01]  /*0060*/  LDC.64 R4, c[0x0][0x388] ;  /* 0x0000e200ff047b82 */ /* 0x000ee20000000a00 */
[----:B0-----:R-:W-:-:S07]  /*0070*/  IMAD R9, R9, UR6, R0 ;  /* 0x0000000609097c24 */ /* 0x001fce000f8e0200 */
[----:B------:R-:W0:Y:S01]  /*0080*/  LDC.64 R6, c[0x0][0x390] ;  /* 0x0000e400ff067b82 */ /* 0x000e220000000a00 */
[----:B--2---:R-:W-:-:S06]  /*0090*/  IMAD.WIDE.U32 R2, R9, 0x4, R2 ;  /* 0x0000000409027825 */ /* 0x004fcc00078e0002 */
[----:B-1----:R-:W2:Y:S01]  /*00a0*/  LDG.E R2, desc[UR4][R2.64] ;  /* 0x0000000402027981 */ /* 0x002ea2000c1e1900 */
[----:B---3--:R-:W-:-:S06]  /*00b0*/  IMAD.WIDE.U32 R4, R9, 0x4, R4 ;  /* 0x0000000409047825 */ /* 0x008fcc00078e0004 */
[----:B------:R-:W2:Y:S01]  /*00c0*/  LDG.E R5, desc[UR4][R4.64] ;  /* 0x0000000404057981 */ /* 0x000ea2000c1e1900 */
[----:B0-----:R-:W-:-:S04]  /*00d0*/  IMAD.WIDE.U32 R6, R9, 0x4, R6 ;  /* 0x0000000409067825 */ /* 0x001fc800078e0006 */
[----:B--2---:R-:W-:-:S05]  /*00e0*/  IMAD R9, R2, R5, RZ ;  /* 0x0000000502097224 */ /* 0x004fca00078e02ff */
[----:B------:R-:W-:Y:S01]  /*00f0*/  STG.E desc[UR4][R6.64], R9 ;  /* 0x0000000906007986 */ /* 0x000fe2000c101904 */
[----:B------:R-:W-:Y:S05]  /*0100*/  EXIT ;  /* 0x000000000000794d */ /* 0x000fea0003800000 */
.L_x_1:
        /* <DEDUP_REMOVED lines=15> */
.L_x_5:


//--------------------- .text._Z8subtractPiS_S_   --------------------------
	.section	.text._Z8subtractPiS_S_,"ax",@progbits
	.align	128
        .global         _Z8subtractPiS_S_
        .type           _Z8subtractPiS_S_,@function
        .size           _Z8subtractPiS_S_,(.L_x_6 - _Z8subtractPiS_S_)
        .other          _Z8subtractPiS_S_,@"STO_CUDA_ENTRY STV_DEFAULT"
_Z8subtractPiS_S_:
.text._Z8subtractPiS_S_:
        /* <DEDUP_REMOVED lines=13> */
[----:B0-----:R-:W-:Y:S01]  /*00d0*/  IMAD.WIDE.U32 R6, R9, 0x4, R6 ;  /* 0x0000000409067825 */ /* 0x001fe200078e0006 */
[----:B--2---:R-:W-:-:S05]  /*00e0*/  IADD3 R9, PT, PT, R2, -R5, RZ ;  /* 0x8000000502097210 */ /* 0x004fca0007ffe0ff */
[----:B------:R-:W-:Y:S01]  /*00f0*/  STG.E desc[UR4][R6.64], R9 ;  /* 0x0000000906007986 */ /* 0x000fe2000c101904 */
[----:B------:R-:W-:Y:S05]  /*0100*/  EXIT ;  /* 0x000000000000794d */ /* 0x000fea0003800000 */
.L_x_2:
        /* <DEDUP_REMOVED lines=15> */
.L_x_6:


//--------------------- .text._Z3addPiS_S_        --------------------------
	.section	.text._Z3addPiS_S_,"ax",@progbits
	.align	128
        .global         _Z3addPiS_S_
        .type           _Z3addPiS_S_,@function
        .size           _Z3addPiS_S_,(.L_x_7 - _Z3addPiS_S_)
        .other          _Z3addPiS_S_,@"STO_CUDA_ENTRY STV_DEFAULT"
_Z3addPiS_S_:
.text._Z3addPiS_S_:
        /* <DEDUP_REMOVED lines=14> */
[----:B--2---:R-:W-:-:S05]  /*00e0*/  IADD3 R9, PT, PT, R2, R5, RZ ;  /* 0x0000000502097210 */ /* 0x004fca0007ffe0ff */
[----:B------:R-:W-:Y:S01]  /*00f0*/  STG.E desc[UR4][R6.64], R9 ;  /* 0x0000000906007986 */ /* 0x000fe2000c101904 */
[----:B------:R-:W-:Y:S05]  /*0100*/  EXIT ;  /* 0x000000000000794d */ /* 0x000fea0003800000 */
.L_x_3:
        /* <DEDUP_REMOVED lines=15> */
.L_x_7:


//--------------------- .nv.shared.reserved.0     --------------------------
	.section	.nv.shared.reserved.0,"aw",@nobits
	.weak		__nv_reservedSMEM_offset_0_alias
	.size		__nv_reservedSMEM_offset_0_alias, 0, 64
	.other		__nv_reservedSMEM_offset_0_alias,@"STO_CUDA_RESERVED_SHARED STV_DEFAULT"
__nv_reservedSMEM_offset_0_alias:
	.zero		0
	.zero		64


//--------------------- .nv.constant0._Z3modPiS_S_ --------------------------
	.section	.nv.constant0._Z3modPiS_S_,"a",@progbits
	.sectionflags	@""
	.align	4
.nv.constant0._Z3modPiS_S_:
	.zero		920


//--------------------- .nv.constant0._Z4multPiS_S_ --------------------------
	.section	.nv.constant0._Z4multPiS_S_,"a",@progbits
	.sectionflags	@""
	.align	4
.nv.constant0._Z4multPiS_S_:
	.zero		920


//--------------------- .nv.constant0._Z8subtractPiS_S_ --------------------------
	.section	.nv.constant0._Z8subtractPiS_S_,"a",@progbits
	.sectionflags	@""
	.align	4
.nv.constant0._Z8subtractPiS_S_:
	.zero		920


//--------------------- .nv.constant0._Z3addPiS_S_ --------------------------
	.section	.nv.constant0._Z3addPiS_S_,"a",@progbits
	.sectionflags	@""
	.align	4
.nv.constant0._Z3addPiS_S_:
	.zero		920


//--------------------- SYMBOLS --------------------------

	.type		.nv.reservedSmem.offset0,@object
	.size		.nv.reservedSmem.offset0,0x4
